	.headerflags	@"EF_CUDA_TEXMODE_UNIFIED EF_CUDA_64BIT_ADDRESS EF_CUDA_ACCELERATORS EF_CUDA_SM90 EF_CUDA_VIRTUAL_SM(EF_CUDA_SM90)"
	.elftype	@"ET_EXEC"


//--------------------- .nv.info                  --------------------------
	.section	.nv.info,"",@"SHT_CUDA_INFO"
	.align	4


	//----- nvinfo : EIATTR_REGCOUNT
	.align		4
        /*0000*/ 	.byte	0x04, 0x2f
        /*0002*/ 	.short	(.L_1 - .L_0)
	.align		4
.L_0:
        /*0004*/ 	.word	index@(triton_poi_fused_clone_4)
        /*0008*/ 	.word	0x00000016


	//----- nvinfo : EIATTR_MIN_STACK_SIZE
	.align		4
.L_1:
        /*000c*/ 	.byte	0x04, 0x12
        /*000e*/ 	.short	(.L_3 - .L_2)
	.align		4
.L_2:
        /*0010*/ 	.word	index@(triton_poi_fused_clone_4)
        /*0014*/ 	.word	0x00000000


	//----- nvinfo : EIATTR_FRAME_SIZE
	.align		4
.L_3:
        /*0018*/ 	.byte	0x04, 0x11
        /*001a*/ 	.short	(.L_5 - .L_4)
	.align		4
.L_4:
        /*001c*/ 	.word	index@(triton_poi_fused_clone_4)
        /*0020*/ 	.word	0x00000000


	//----- nvinfo : EIATTR_MIN_STACK_SIZE
	.align		4
.L_5:
        /*0024*/ 	.byte	0x04, 0x12
        /*0026*/ 	.short	(.L_7 - .L_6)
	.align		4
.L_6:
        /*0028*/ 	.word	index@(triton_poi_fused_clone_4)
        /*002c*/ 	.word	0x00000000
.L_7:


//--------------------- .nv.info.triton_poi_fused_clone_4 --------------------------
	.section	.nv.info.triton_poi_fused_clone_4,"",@"SHT_CUDA_INFO"
	.sectionflags	@""
	.align	4


	//----- nvinfo : EIATTR_CUDA_API_VERSION
	.align		4
        /*0000*/ 	.byte	0x04, 0x37
        /*0002*/ 	.short	(.L_9 - .L_8)
.L_8:
        /*0004*/ 	.word	0x0000007c


	//----- nvinfo : EIATTR_KPARAM_INFO
	.align		4
.L_9:
        /*0008*/ 	.byte	0x04, 0x17
        /*000a*/ 	.short	(.L_11 - .L_10)
.L_10:
        /*000c*/ 	.word	0x00000000
        /*0010*/ 	.short	0x0004
        /*0012*/ 	.short	0x001c
        /*0014*/ 	.byte	0x00, 0xf0, 0x11, 0x00


	//----- nvinfo : EIATTR_KPARAM_INFO
	.align		4
.L_11:
        /*0018*/ 	.byte	0x04, 0x17
        /*001a*/ 	.short	(.L_13 - .L_12)
.L_12:
        /*001c*/ 	.word	0x00000000
        /*0020*/ 	.short	0x0003
        /*0022*/ 	.short	0x0018
        /*0024*/ 	.byte	0x00, 0xf0, 0x11, 0x00


	//----- nvinfo : EIATTR_KPARAM_INFO
	.align		4
.L_13:
        /*0028*/ 	.byte	0x04, 0x17
        /*002a*/ 	.short	(.L_15 - .L_14)
.L_14:
        /*002c*/ 	.word	0x00000000
        /*0030*/ 	.short	0x0002
        /*0032*/ 	.short	0x0010
        /*0034*/ 	.byte	0x00, 0xf4, 0x21, 0x00


	//----- nvinfo : EIATTR_KPARAM_INFO
	.align		4
.L_15:
        /*0038*/ 	.byte	0x04, 0x17
        /*003a*/ 	.short	(.L_17 - .L_16)
.L_16:
        /*003c*/ 	.word	0x00000000
        /*0040*/ 	.short	0x0001
        /*0042*/ 	.short	0x0008
        /*0044*/ 	.byte	0x00, 0xf4, 0x21, 0x00


	//----- nvinfo : EIATTR_KPARAM_INFO
	.align		4
.L_17:
        /*0048*/ 	.byte	0x04, 0x17
        /*004a*/ 	.short	(.L_19 - .L_18)
.L_18:
        /*004c*/ 	.word	0x00000000
        /*0050*/ 	.short	0x0000
        /*0052*/ 	.short	0x0000
        /*0054*/ 	.byte	0x00, 0xf4, 0x21, 0x00


	//----- nvinfo : EIATTR_SPARSE_MMA_MASK
	.align		4
.L_19:
        /*0058*/ 	.byte	0x03, 0x50
        /*005a*/ 	.short	0x0000


	//----- nvinfo : EIATTR_MAXREG_COUNT
	.align		4
        /*005c*/ 	.byte	0x03, 0x1b
        /*005e*/ 	.short	0x00ff


	//----- nvinfo : EIATTR_EXIT_INSTR_OFFSETS
	.align		4
        /*0060*/ 	.byte	0x04, 0x1c
        /*0062*/ 	.short	(.L_21 - .L_20)


	//   ....[0]....
.L_20:
        /*0064*/ 	.word	0x00000410


	//   ....[1]....
        /*0068*/ 	.word	0x000004a0


	//----- nvinfo : EIATTR_REQNTID
	.align		4
.L_21:
        /*006c*/ 	.byte	0x04, 0x10
        /*006e*/ 	.short	(.L_23 - .L_22)
.L_22:
        /*0070*/ 	.word	0x00000080
        /*0074*/ 	.word	0x00000001
        /*0078*/ 	.word	0x00000001


	//----- nvinfo : EIATTR_CBANK_PARAM_SIZE
	.align		4
.L_23:
        /*007c*/ 	.byte	0x03, 0x19
        /*007e*/ 	.short	0x0020


	//----- nvinfo : EIATTR_PARAM_CBANK
	.align		4
        /*0080*/ 	.byte	0x04, 0x0a
        /*0082*/ 	.short	(.L_25 - .L_24)
	.align		4
.L_24:
        /*0084*/ 	.word	index@(.nv.constant0.triton_poi_fused_clone_4)
        /*0088*/ 	.short	0x0210
        /*008a*/ 	.short	0x0020


	//----- nvinfo : EIATTR_SW_WAR
	.align		4
.L_25:
        /*008c*/ 	.byte	0x04, 0x36
        /*008e*/ 	.short	(.L_27 - .L_26)
.L_26:
        /*0090*/ 	.word	0x00000008
.L_27:


//--------------------- .nv.callgraph             --------------------------
	.section	.nv.callgraph,"",@"SHT_CUDA_CALLGRAPH"
	.align	4
	.sectionentsize	8
	.align		4
        /*0000*/ 	.word	0x00000000
	.align		4
        /*0004*/ 	.word	0xffffffff
	.align		4
        /*0008*/ 	.word	0x00000000
	.align		4
        /*000c*/ 	.word	0xfffffffe
	.align		4
        /*0010*/ 	.word	0x00000000
	.align		4
        /*0014*/ 	.word	0xfffffffd
	.align		4
        /*0018*/ 	.word	0x00000000
	.align		4
        /*001c*/ 	.word	0xfffffffc


//--------------------- .text.triton_poi_fused_clone_4 --------------------------
	.section	.text.triton_poi_fused_clone_4,"ax",@progbits
	.sectionflags	@"SHF_BARRIERS=1"
	.align	128
        .global         triton_poi_fused_clone_4
        .type           triton_poi_fused_clone_4,@function
        .size           triton_poi_fused_clone_4,(.L_x_1 - triton_poi_fused_clone_4)
        .other          triton_poi_fused_clone_4,@"STO_CUDA_ENTRY STV_DEFAULT"
triton_poi_fused_clone_4:
.text.triton_poi_fused_clone_4:
[----:B------:R-:W0:Y:S02]  /*0000*/  LDC R1, c[0x0][0x28] ;  /* 0x00000a00ff017b82 */ /* 0x000e240000000800 */
[----:B------:R-:W1:Y:S01]  /*0010*/  S2R R13, SR_CTAID.Y ;  /* 0x00000000000d7919 */ /* 0x000e620000002600 */
[----:B------:R-:W2:Y:S01]  /*0020*/  LDC.64 R4, c[0x0][0x210] ;  /* 0x00008400ff047b82 */ /* 0x000ea20000000a00 */
[----:B------:R-:W-:Y:S01]  /*0030*/  IMAD.MOV.U32 R8, RZ, RZ, 0xc ;  /* 0x0000000cff087424 */ /* 0x000fe200078e00ff */
[----:B------:R-:W-:Y:S01]  /*0040*/  CS2R R10, SRZ ;  /* 0x00000000000a7805 */ /* 0x000fe2000001ff00 */
[----:B------:R-:W3:Y:S01]  /*0050*/  S2R R0, SR_TID.X ;  /* 0x0000000000007919 */ /* 0x000ee20000002100 */
[----:B------:R-:W-:Y:S01]  /*0060*/  ULDC.64 UR6, c[0x0][0x208] ;  /* 0x0000820000067ab9 */ /* 0x000fe20000000a00 */
[----:B------:R-:W4:Y:S01]  /*0070*/  S2R R15, SR_CTAID.X ;  /* 0x00000000000f7919 */ /* 0x000f220000002500 */
[----:B-1----:R-:W-:Y:S02]  /*0080*/  IMAD.SHL.U32 R13, R13, 0x10, RZ ;  /* 0x000000100d0d7824 */ /* 0x002fe400078e00ff */
[----:B---3--:R-:W-:Y:S01]  /*0090*/  IMAD.SHL.U32 R12, R0, 0x4, RZ ;  /* 0x00000004000c7824 */ /* 0x008fe200078e00ff */
[----:B------:R-:W-:Y:S01]  /*00a0*/  SHF.R.U32.HI R14, RZ, 0x2, R0 ;  /* 0x00000002ff0e7819 */ /* 0x000fe20000011600 */
[----:B----4-:R-:W-:-:S03]  /*00b0*/  IMAD.SHL.U32 R15, R15, 0x20, RZ ;  /* 0x000000200f0f7824 */ /* 0x010fc600078e00ff */
[----:B------:R-:W-:Y:S02]  /*00c0*/  LOP3.LUT R9, R13, 0xc, R12, 0xf8, !PT ;  /* 0x0000000c0d097812 */ /* 0x000fe400078ef80c */
[----:B------:R-:W-:Y:S02]  /*00d0*/  SGXT.U32 R14, R14, 0x5 ;  /* 0x000000050e0e781a */ /* 0x000fe40000000000 */
[----:B------:R-:W-:Y:S02]  /*00e0*/  ISETP.GE.AND P1, PT, R9, 0x10, PT ;  /* 0x000000100900780c */ /* 0x000fe40003f26270 */
[----:B------:R-:W-:Y:S02]  /*00f0*/  LOP3.LUT R6, R15, R14, RZ, 0xfc, !PT ;  /* 0x0000000e0f067212 */ /* 0x000fe400078efcff */
[----:B------:R-:W-:Y:S02]  /*0100*/  SHF.R.U32.HI R7, RZ, 0x2, R9 ;  /* 0x00000002ff077819 */ /* 0x000fe40000011609 */
[----:B------:R-:W-:-:S03]  /*0110*/  ISETP.GE.AND P0, PT, R6, 0x40, PT ;  /* 0x000000400600780c */ /* 0x000fc60003f06270 */
[----:B------:R-:W-:Y:S01]  /*0120*/  IMAD R7, R7, 0x40, R6 ;  /* 0x0000004007077824 */ /* 0x000fe200078e0206 */
[----:B------:R-:W-:-:S03]  /*0130*/  ISETP.LT.AND P0, PT, R9, 0x10, !P0 ;  /* 0x000000100900780c */ /* 0x000fc60004701270 */
[----:B------:R-:W1:Y:S01]  /*0140*/  @!P1 LDC.64 R2, c[0x0][0x218] ;  /* 0x00008600ff029b82 */ /* 0x000e620000000a00 */
[----:B------:R-:W-:Y:S01]  /*0150*/  IMAD R17, R7, R8, 0x4 ;  /* 0x0000000407117424 */ /* 0x000fe200078e0208 */
[----:B------:R-:W-:Y:S02]  /*0160*/  CS2R R8, SRZ ;  /* 0x0000000000087805 */ /* 0x000fe4000001ff00 */
[----:B------:R-:W-:Y:S01]  /*0170*/  CS2R R6, SRZ ;  /* 0x0000000000067805 */ /* 0x000fe2000001ff00 */
[----:B--2---:R-:W-:Y:S01]  /*0180*/  IMAD.WIDE R16, R17, 0x4, R4 ;  /* 0x0000000411107825 */ /* 0x004fe200078e0204 */
[----:B------:R-:W-:-:S04]  /*0190*/  CS2R R4, SRZ ;  /* 0x0000000000047805 */ /* 0x000fc8000001ff00 */
[----:B------:R-:W2:Y:S04]  /*01a0*/  @P0 LDG.E.EL.128 R8, desc[UR6][R16.64] ;  /* 0x0000000610080981 */ /* 0x000ea8000c2e1d00 */
[----:B-1----:R1:W2:Y:S01]  /*01b0*/  @!P1 LDG.E.EL.128 R4, desc[UR6][R2.64+0x10] ;  /* 0x0000100602049981 */ /* 0x0022a2000c2e1d00 */
[----:B------:R-:W3:Y:S01]  /*01c0*/  S2UR UR5, SR_CgaCtaId ;  /* 0x00000000000579c3 */ /* 0x000ee20000008800 */
[----:B------:R-:W-:Y:S01]  /*01d0*/  IMAD.SHL.U32 R19, R0, 0x80, RZ ;  /* 0x0000008000137824 */ /* 0x000fe200078e00ff */
[----:B------:R-:W-:-:S04]  /*01e0*/  UMOV UR4, 0x400 ;  /* 0x0000040000047882 */ /* 0x000fc80000000000 */
[----:B------:R-:W-:Y:S02]  /*01f0*/  LOP3.LUT R19, R19, 0x180, RZ, 0xc0, !PT ;  /* 0x0000018013137812 */ /* 0x000fe400078ec0ff */
[----:B------:R-:W-:Y:S02]  /*0200*/  LOP3.LUT R12, R15, 0x1c, R12, 0xf8, !PT ;  /* 0x0000001c0f0c7812 */ /* 0x000fe400078ef80c */
[C---:B-1----:R-:W-:Y:S02]  /*0210*/  LOP3.LUT R2, R19.reuse, 0x20, RZ, 0xfc, !PT ;  /* 0x0000002013027812 */ /* 0x042fe400078efcff */
[C---:B------:R-:W-:Y:S02]  /*0220*/  LOP3.LUT R15, R19.reuse, 0x40, RZ, 0xfc, !PT ;  /* 0x00000040130f7812 */ /* 0x040fe400078efcff */
[C---:B------:R-:W-:Y:S02]  /*0230*/  LOP3.LUT R14, R19.reuse, R14, RZ, 0xfc, !PT ;  /* 0x0000000e130e7212 */ /* 0x040fe400078efcff */
[----:B------:R-:W-:Y:S01]  /*0240*/  LOP3.LUT R16, R19, 0x60, RZ, 0xfc, !PT ;  /* 0x0000006013107812 */ /* 0x000fe200078efcff */
[----:B---3--:R-:W-:-:S06]  /*0250*/  UPRMT UR4, UR5, 0x654, UR4 ;  /* 0x0000065405047896 */ /* 0x008fcc0008000004 */
[----:B------:R-:W-:Y:S02]  /*0260*/  LEA.HI R19, R19, UR4, RZ, 0x1d ;  /* 0x0000000413137c11 */ /* 0x000fe4000f8fe8ff */
[----:B------:R-:W-:Y:S02]  /*0270*/  LEA.HI R3, R2, UR4, RZ, 0x1d ;  /* 0x0000000402037c11 */ /* 0x000fe4000f8fe8ff */
[----:B------:R-:W-:Y:S02]  /*0280*/  LEA.HI R15, R15, UR4, RZ, 0x1d ;  /* 0x000000040f0f7c11 */ /* 0x000fe4000f8fe8ff */
[----:B------:R-:W-:Y:S01]  /*0290*/  LEA.HI R17, R16, UR4, RZ, 0x1d ;  /* 0x0000000410117c11 */ /* 0x000fe2000f8fe8ff */
[C---:B------:R-:W-:Y:S02]  /*02a0*/  IMAD R19, R14.reuse, 0x4, R19 ;  /* 0x000000040e137824 */ /* 0x040fe400078e0213 */
[C---:B------:R-:W-:Y:S02]  /*02b0*/  IMAD R2, R14.reuse, 0x4, R3 ;  /* 0x000000040e027824 */ /* 0x040fe400078e0203 */
[----:B------:R-:W-:-:S02]  /*02c0*/  IMAD R15, R14, 0x4, R15 ;  /* 0x000000040e0f7824 */ /* 0x000fc400078e020f */
[----:B------:R-:W-:Y:S01]  /*02d0*/  IMAD R14, R14, 0x4, R17 ;  /* 0x000000040e0e7824 */ /* 0x000fe200078e0211 */
[----:B------:R-:W-:-:S04]  /*02e0*/  SHF.R.U32.HI R18, RZ, 0x3, R0 ;  /* 0x00000003ff127819 */ /* 0x000fc80000011600 */
[----:B------:R-:W-:Y:S02]  /*02f0*/  SGXT.U32 R18, R18, 0x4 ;  /* 0x000000041212781a */ /* 0x000fe40000000000 */
[----:B------:R-:W-:Y:S02]  /*0300*/  ISETP.GE.AND P0, PT, R12, 0x40, PT ;  /* 0x000000400c00780c */ /* 0x000fe40003f06270 */
[----:B------:R-:W-:Y:S02]  /*0310*/  LOP3.LUT R13, R13, R18, RZ, 0xfc, !PT ;  /* 0x000000120d0d7212 */ /* 0x000fe400078efcff */
[----:B------:R-:W-:Y:S02]  /*0320*/  SHF.R.U32.HI R3, RZ, 0x1, R0 ;  /* 0x00000001ff037819 */ /* 0x000fe40000011600 */
[----:B------:R-:W-:Y:S01]  /*0330*/  ISETP.LT.AND P0, PT, R13, 0x10, !P0 ;  /* 0x000000100d00780c */ /* 0x000fe20004701270 */
[----:B------:R-:W-:Y:S01]  /*0340*/  IMAD.SHL.U32 R0, R0, 0x10, RZ ;  /* 0x0000001000007824 */ /* 0x000fe200078e00ff */
[----:B------:R-:W-:-:S04]  /*0350*/  LOP3.LUT R3, R3, 0x3c, RZ, 0xc0, !PT ;  /* 0x0000003c03037812 */ /* 0x000fc800078ec0ff */
[----:B------:R-:W-:-:S04]  /*0360*/  LOP3.LUT R0, R0, 0x7f0, RZ, 0xc0, !PT ;  /* 0x000007f000007812 */ /* 0x000fc800078ec0ff */
[----:B------:R-:W-:Y:S01]  /*0370*/  IADD3 R0, R0, UR4, R3 ;  /* 0x0000000400007c10 */ /* 0x000fe2000fffe003 */
[----:B--2---:R-:W-:Y:S01]  /*0380*/  FADD R4, R4, R8 ;  /* 0x0000000804047221 */ /* 0x004fe20000000000 */
[----:B------:R-:W-:Y:S01]  /*0390*/  FADD R5, R5, R9 ;  /* 0x0000000905057221 */ /* 0x000fe20000000000 */
[----:B------:R-:W-:Y:S01]  /*03a0*/  FADD R6, R6, R10 ;  /* 0x0000000a06067221 */ /* 0x000fe20000000000 */
[----:B------:R-:W-:Y:S02]  /*03b0*/  FADD R7, R7, R11 ;  /* 0x0000000b07077221 */ /* 0x000fe40000000000 */
[----:B------:R1:W-:Y:S04]  /*03c0*/  STS [R19], R4 ;  /* 0x0000000413007388 */ /* 0x0003e80000000800 */
[----:B------:R1:W-:Y:S04]  /*03d0*/  STS [R2+0x80], R5 ;  /* 0x0000800502007388 */ /* 0x0003e80000000800 */
[----:B------:R1:W-:Y:S04]  /*03e0*/  STS [R15+0x100], R6 ;  /* 0x000100060f007388 */ /* 0x0003e80000000800 */
[----:B------:R1:W-:Y:S01]  /*03f0*/  STS [R14+0x180], R7 ;  /* 0x000180070e007388 */ /* 0x0003e20000000800 */
[----:B------:R-:W-:Y:S06]  /*0400*/  BAR.SYNC.DEFER_BLOCKING 0x0 ;  /* 0x0000000000007b1d */ /* 0x000fec0000010000 */
[----:B-1----:R-:W-:Y:S05]  /*0410*/  @!P0 EXIT ;  /* 0x000000000000894d */ /* 0x002fea0003800000 */
[----:B------:R-:W-:Y:S01]  /*0420*/  LDS R4, [R0] ;  /* 0x0000000000047984 */ /* 0x000fe20000000800 */
[----:B------:R-:W0:Y:S01]  /*0430*/  LDC.64 R2, c[0x0][0x220] ;  /* 0x00008800ff027b82 */ /* 0x000e220000000a00 */
[----:B------:R-:W-:Y:S02]  /*0440*/  IMAD R13, R13, 0x40, R12 ;  /* 0x000000400d0d7824 */ /* 0x000fe400078e020c */
[----:B------:R-:W-:Y:S04]  /*0450*/  LDS R5, [R0+0x4] ;  /* 0x0000040000057984 */ /* 0x000fe80000000800 */
[----:B------:R-:W-:Y:S04]  /*0460*/  LDS R6, [R0+0x8] ;  /* 0x0000080000067984 */ /* 0x000fe80000000800 */
[----:B------:R-:W1:Y:S01]  /*0470*/  LDS R7, [R0+0xc] ;  /* 0x00000c0000077984 */ /* 0x000e620000000800 */
[----:B0-----:R-:W-:-:S05]  /*0480*/  IMAD.WIDE R2, R13, 0x4, R2 ;  /* 0x000000040d027825 */ /* 0x001fca00078e0202 */
[----:B-1----:R-:W-:Y:S01]  /*0490*/  STG.E.128 desc[UR6][R2.64], R4 ;  /* 0x0000000402007986 */ /* 0x002fe2000c101d06 */
[----:B------:R-:W-:Y:S05]  /*04a0*/  EXIT ;  /* 0x000000000000794d */ /* 0x000fea0003800000 */
.L_x_0:
[----:B------:R-:W-:-:S00]  /*04b0*/  BRA `(.L_x_0) ;  /* 0xfffffffc00fc7947 */ /* 0x000fc0000383ffff */
[----:B------:R-:W-:-:S00]  /*04c0*/  NOP ;  /* 0x0000000000007918 */ /* 0x000fc00000000000 */
        /* <DEDUP_REMOVED lines=11> */
.L_x_1:


//--------------------- .nv.shared.triton_poi_fused_clone_4 --------------------------
	.section	.nv.shared.triton_poi_fused_clone_4,"aw",@nobits
	.sectionflags	@""
	.align	16
	.zero		1024


//--------------------- .nv.constant0.triton_poi_fused_clone_4 --------------------------
	.section	.nv.constant0.triton_poi_fused_clone_4,"a",@progbits
	.sectionflags	@""
	.align	4
.nv.constant0.triton_poi_fused_clone_4:
	.zero		560
